//
// Generated by NVIDIA NVVM Compiler
//
// Compiler Build ID: CL-36424714
// Cuda compilation tools, release 13.0, V13.0.88
// Based on NVVM 20.0.0
//

.version 9.0
.target sm_100
.address_size 64

	// .globl	FragmentProgram

.visible .entry FragmentProgram(
	.param .u32 FragmentProgram_param_0,
	.param .u32 FragmentProgram_param_1,
	.param .u64 .ptr .align 1 FragmentProgram_param_2,
	.param .u64 .ptr .align 1 FragmentProgram_param_3
)
{
	.reg .pred 	%p<4>;
	.reg .b16 	%rs<3>;
	.reg .b32 	%r<14>;
	.reg .b64 	%rd<9>;

	ld.param.u32 	%r8, [FragmentProgram_param_0];
	ld.param.u32 	%r9, [FragmentProgram_param_1];
	ld.param.u64 	%rd3, [FragmentProgram_param_2];
	ld.param.u64 	%rd4, [FragmentProgram_param_3];
	mov.u32 	%r10, %tid.x;
	mov.u32 	%r11, %ctaid.x;
	mov.u32 	%r1, %ntid.x;
	mad.lo.s32 	%r13, %r11, %r1, %r10;
	mul.lo.s32 	%r3, %r9, %r8;
	setp.ge.s32 	%p1, %r13, %r3;
	@%p1 bra 	$L__BB0_5;
	mov.u32 	%r12, %nctaid.x;
	mul.lo.s32 	%r4, %r1, %r12;
	cvta.to.global.u64 	%rd1, %rd3;
	cvta.to.global.u64 	%rd2, %rd4;
$L__BB0_2:
	mul.lo.s32 	%r6, %r13, 3;
	cvt.s64.s32 	%rd5, %r6;
	add.s64 	%rd6, %rd1, %rd5;
	ld.global.u8 	%rs1, [%rd6];
	setp.gt.u16 	%p2, %rs1, 199;
	@%p2 bra 	$L__BB0_4;
	add.s64 	%rd8, %rd2, %rd5;
	mov.b16 	%rs2, 0;
	st.global.u8 	[%rd8], %rs2;
	st.global.u8 	[%rd8+1], %rs2;
	st.global.u8 	[%rd8+2], %rs2;
$L__BB0_4:
	add.s32 	%r13, %r13, %r4;
	setp.lt.s32 	%p3, %r13, %r3;
	@%p3 bra 	$L__BB0_2;
$L__BB0_5:
	ret;

}


// ===== COMPILED SASS (sm_100) =====

	.target	sm_100

	.elftype	@"ET_EXEC"


//--------------------- .note.nv.tkinfo           --------------------------
	.section	.note.nv.tkinfo,"",@"SHT_NOTE"
	.sectionflags	@"SHF_NOTE_NV_TKINFO"
	.tkinfo
        /*0018*/ 	.word	0x00000002
        /*0030*/ 	.string	""
        /*0030*/ 	.string	"ptxas"
        /*0030*/ 	.string	"Cuda compilation tools, release 13.0, V13.0.88"
        /*0030*/ 	.string	"Build cuda_13.0.r13.0/compiler.36424714_0"
        /*0030*/ 	.string	"-arch sm_100 -m 64 "



//--------------------- .note.nv.cuinfo           --------------------------
	.section	.note.nv.cuinfo,"",@"SHT_NOTE"
	.sectionflags	@"SHF_NOTE_NV_CUINFO"
        /*0018*/ 	.short	0x0002
        /*001a*/ 	.short	0x0064
        /*001c*/ 	.short	0x0082
	.zero		2


//--------------------- .nv.info                  --------------------------
	.section	.nv.info,"",@"SHT_CUDA_INFO"
	.align	4


	//----- nvinfo : EIATTR_REGCOUNT
	.align		4
        /*0000*/ 	.byte	0x04, 0x2f
        /*0002*/ 	.short	(.L_1 - .L_0)
	.align		4
.L_0:
        /*0004*/ 	.word	index@(FragmentProgram)
        /*0008*/ 	.word	0x0000000c


	//----- nvinfo : EIATTR_FRAME_SIZE
	.align		4
.L_1:
        /*000c*/ 	.byte	0x04, 0x11
        /*000e*/ 	.short	(.L_3 - .L_2)
	.align		4
.L_2:
        /*0010*/ 	.word	index@(FragmentProgram)
        /*0014*/ 	.word	0x00000000


	//----- nvinfo : EIATTR_MIN_STACK_SIZE
	.align		4
.L_3:
        /*0018*/ 	.byte	0x04, 0x12
        /*001a*/ 	.short	(.L_5 - .L_4)
	.align		4
.L_4:
        /*001c*/ 	.word	index@(FragmentProgram)
        /*0020*/ 	.word	0x00000000
.L_5:


//--------------------- .nv.compat                --------------------------
	.section	.nv.compat,"",@"SHT_CUDA_COMPAT_INFO"
	.align	4
        /*0000*/ 	.byte	0x02, 0x09, 0x00, 0x00, 0x02, 0x02, 0x01, 0x00, 0x02, 0x05, 0x05, 0x00, 0x03, 0x07, 0x01, 0x01
        /*0010*/ 	.byte	0x02, 0x03, 0x00, 0x00, 0x02, 0x06, 0x01, 0x00, 0x04, 0x0b, 0x08, 0x00, 0x09, 0x00, 0x00, 0x00
        /*0020*/ 	.byte	0x00, 0x00, 0x00, 0x00


//--------------------- .nv.info.FragmentProgram  --------------------------
	.section	.nv.info.FragmentProgram,"",@"SHT_CUDA_INFO"
	.sectionflags	@""
	.align	4


	//----- nvinfo : EIATTR_CUDA_API_VERSION
	.align		4
        /*0000*/ 	.byte	0x04, 0x37
        /*0002*/ 	.short	(.L_7 - .L_6)
.L_6:
        /*0004*/ 	.word	0x00000082


	//----- nvinfo : EIATTR_KPARAM_INFO
	.align		4
.L_7:
        /*0008*/ 	.byte	0x04, 0x17
        /*000a*/ 	.short	(.L_9 - .L_8)
.L_8:
        /*000c*/ 	.word	0x00000000
        /*0010*/ 	.short	0x0003
        /*0012*/ 	.short	0x0010
        /*0014*/ 	.byte	0x00, 0xf5, 0x21, 0x00


	//----- nvinfo : EIATTR_KPARAM_INFO
	.align		4
.L_9:
        /*0018*/ 	.byte	0x04, 0x17
        /*001a*/ 	.short	(.L_11 - .L_10)
.L_10:
        /*001c*/ 	.word	0x00000000
        /*0020*/ 	.short	0x0002
        /*0022*/ 	.short	0x0008
        /*0024*/ 	.byte	0x00, 0xf5, 0x21, 0x00


	//----- nvinfo : EIATTR_KPARAM_INFO
	.align		4
.L_11:
        /*0028*/ 	.byte	0x04, 0x17
        /*002a*/ 	.short	(.L_13 - .L_12)
.L_12:
        /*002c*/ 	.word	0x00000000
        /*0030*/ 	.short	0x0001
        /*0032*/ 	.short	0x0004
        /*0034*/ 	.byte	0x00, 0xf0, 0x11, 0x00


	//----- nvinfo : EIATTR_KPARAM_INFO
	.align		4
.L_13:
        /*0038*/ 	.byte	0x04, 0x17
        /*003a*/ 	.short	(.L_15 - .L_14)
.L_14:
        /*003c*/ 	.word	0x00000000
        /*0040*/ 	.short	0x0000
        /*0042*/ 	.short	0x0000
        /*0044*/ 	.byte	0x00, 0xf0, 0x11, 0x00


	//----- nvinfo : EIATTR_SPARSE_MMA_MASK
	.align		4
.L_15:
        /*0048*/ 	.byte	0x03, 0x50
        /*004a*/ 	.short	0x0000


	//----- nvinfo : EIATTR_MAXREG_COUNT
	.align		4
        /*004c*/ 	.byte	0x03, 0x1b
        /*004e*/ 	.short	0x00ff


	//----- nvinfo : EIATTR_MERCURY_ISA_VERSION
	.align		4
        /*0050*/ 	.byte	0x03, 0x5f
        /*0052*/ 	.short	0x0101


	//----- nvinfo : EIATTR_VRC_CTA_INIT_COUNT
	.align		4
        /*0054*/ 	.byte	0x02, 0x4a
	.zero		1
	.zero		1


	//----- nvinfo : EIATTR_EXIT_INSTR_OFFSETS
	.align		4
        /*0058*/ 	.byte	0x04, 0x1c
        /*005a*/ 	.short	(.L_17 - .L_16)


	//   ....[0]....
.L_16:
        /*005c*/ 	.word	0x00000080


	//   ....[1]....
        /*0060*/ 	.word	0x000001c0


	//----- nvinfo : EIATTR_CRS_STACK_SIZE
	.align		4
.L_17:
        /*0064*/ 	.byte	0x04, 0x1e
        /*0066*/ 	.short	(.L_19 - .L_18)
.L_18:
        /*0068*/ 	.word	0x00000000


	//----- nvinfo : EIATTR_CBANK_PARAM_SIZE
	.align		4
.L_19:
        /*006c*/ 	.byte	0x03, 0x19
        /*006e*/ 	.short	0x0018


	//----- nvinfo : EIATTR_PARAM_CBANK
	.align		4
        /*0070*/ 	.byte	0x04, 0x0a
        /*0072*/ 	.short	(.L_21 - .L_20)
	.align		4
.L_20:
        /*0074*/ 	.word	index@(.nv.constant0.FragmentProgram)
        /*0078*/ 	.short	0x0380
        /*007a*/ 	.short	0x0018


	//----- nvinfo : EIATTR_SW_WAR
	.align		4
.L_21:
        /*007c*/ 	.byte	0x04, 0x36
        /*007e*/ 	.short	(.L_23 - .L_22)
.L_22:
        /*0080*/ 	.word	0x00000008
.L_23:


//--------------------- .nv.callgraph             --------------------------
	.section	.nv.callgraph,"",@"SHT_CUDA_CALLGRAPH"
	.align	4
	.sectionentsize	8
	.align		4
        /*0000*/ 	.word	0x00000000
	.align		4
        /*0004*/ 	.word	0xffffffff
	.align		4
        /*0008*/ 	.word	0x00000000
	.align		4
        /*000c*/ 	.word	0xfffffffe
	.align		4
        /*0010*/ 	.word	0x00000000
	.align		4
        /*0014*/ 	.word	0xfffffffd
	.align		4
        /*0018*/ 	.word	0x00000000
	.align		4
        /*001c*/ 	.word	0xfffffffc


//--------------------- .text.FragmentProgram     --------------------------
	.section	.text.FragmentProgram,"ax",@progbits
	.align	128
        .global         FragmentProgram
        .type           FragmentProgram,@function
        .size           FragmentProgram,(.L_x_2 - FragmentProgram)
        .other          FragmentProgram,@"STO_CUDA_ENTRY STV_DEFAULT"
FragmentProgram:
.text.FragmentProgram:
[----:B------:R-:W-:Y:S01]  /*0000*/  LDC R1, c[0x0][0x37c] ;  /* 0x0000df00ff017b82 */ /* 0x000fe20000000800 */
[----:B------:R-:W0:Y:S07]  /*0010*/  S2R R0, SR_TID.X ;  /* 0x0000000000007919 */ /* 0x000e2e0000002100 */
[----:B------:R-:W0:Y:S01]  /*0020*/  S2UR UR6, SR_CTAID.X ;  /* 0x00000000000679c3 */ /* 0x000e220000002500 */
[----:B------:R-:W1:Y:S07]  /*0030*/  LDCU.64 UR4, c[0x0][0x380] ;  /* 0x00007000ff0477ac */ /* 0x000e6e0008000a00 */
[----:B------:R-:W0:Y:S01]  /*0040*/  LDC R7, c[0x0][0x360] ;  /* 0x0000d800ff077b82 */ /* 0x000e220000000800 */
[----:B-1----:R-:W-:Y:S01]  /*0050*/  UIMAD UR4, UR5, UR4, URZ ;  /* 0x00000004050472a4 */ /* 0x002fe2000f8e02ff */
[----:B0-----:R-:W-:-:S05]  /*0060*/  IMAD R0, R7, UR6, R0 ;  /* 0x0000000607007c24 */ /* 0x001fca000f8e0200 */
[----:B------:R-:W-:-:S13]  /*0070*/  ISETP.GE.AND P0, PT, R0, UR4, PT ;  /* 0x0000000400007c0c */ /* 0x000fda000bf06270 */
[----:B------:R-:W-:Y:S05]  /*0080*/  @P0 EXIT ;  /* 0x000000000000094d */ /* 0x000fea0003800000 */
[----:B------:R-:W0:Y:S01]  /*0090*/  LDCU UR5, c[0x0][0x370] ;  /* 0x00006e00ff0577ac */ /* 0x000e220008000800 */
[----:B------:R-:W1:Y:S01]  /*00a0*/  LDCU.64 UR6, c[0x0][0x358] ;  /* 0x00006b00ff0677ac */ /* 0x000e620008000a00 */
[----:B------:R-:W2:Y:S01]  /*00b0*/  LDCU.64 UR8, c[0x0][0x388] ;  /* 0x00007100ff0877ac */ /* 0x000ea20008000a00 */
[----:B0-----:R-:W-:-:S07]  /*00c0*/  IMAD R7, R7, UR5, RZ ;  /* 0x0000000507077c24 */ /* 0x001fce000f8e02ff */
.L_x_0:
[----:B------:R-:W-:-:S05]  /*00d0*/  IMAD R9, R0, 0x3, RZ ;  /* 0x0000000300097824 */ /* 0x000fca00078e02ff */
[----:B------:R-:W-:Y:S02]  /*00e0*/  SHF.R.S32.HI R6, RZ, 0x1f, R9 ;  /* 0x0000001fff067819 */ /* 0x000fe40000011409 */
[----:B--2---:R-:W-:-:S04]  /*00f0*/  IADD3 R4, P0, PT, R9, UR8, RZ ;  /* 0x0000000809047c10 */ /* 0x004fc8000ff1e0ff */
[----:B------:R-:W-:-:S05]  /*0100*/  IADD3.X R5, PT, PT, R6, UR9, RZ, P0, !PT ;  /* 0x0000000906057c10 */ /* 0x000fca00087fe4ff */
[----:B-1----:R-:W2:Y:S01]  /*0110*/  LDG.E.U8 R4, desc[UR6][R4.64] ;  /* 0x0000000604047981 */ /* 0x002ea2000c1e1100 */
[----:B------:R-:W-:Y:S01]  /*0120*/  IMAD.IADD R0, R7, 0x1, R0 ;  /* 0x0000000107007824 */ /* 0x000fe200078e0200 */
[----:B--2---:R-:W-:-:S13]  /*0130*/  ISETP.GT.U32.AND P0, PT, R4, 0xc7, PT ;  /* 0x000000c70400780c */ /* 0x004fda0003f04070 */
[----:B------:R-:W0:Y:S02]  /*0140*/  @!P0 LDC.64 R2, c[0x0][0x390] ;  /* 0x0000e400ff028b82 */ /* 0x000e240000000a00 */
[----:B0-----:R-:W-:-:S05]  /*0150*/  @!P0 IADD3 R2, P1, PT, R9, R2, RZ ;  /* 0x0000000209028210 */ /* 0x001fca0007f3e0ff */
[----:B------:R-:W-:-:S05]  /*0160*/  @!P0 IMAD.X R3, R6, 0x1, R3, P1 ;  /* 0x0000000106038824 */ /* 0x000fca00008e0603 */
[----:B------:R0:W-:Y:S04]  /*0170*/  @!P0 STG.E.U8 desc[UR6][R2.64], RZ ;  /* 0x000000ff02008986 */ /* 0x0001e8000c101106 */
[----:B------:R0:W-:Y:S04]  /*0180*/  @!P0 STG.E.U8 desc[UR6][R2.64+0x1], RZ ;  /* 0x000001ff02008986 */ /* 0x0001e8000c101106 */
[----:B------:R0:W-:Y:S01]  /*0190*/  @!P0 STG.E.U8 desc[UR6][R2.64+0x2], RZ ;  /* 0x000002ff02008986 */ /* 0x0001e2000c101106 */
[----:B------:R-:W-:-:S13]  /*01a0*/  ISETP.GE.AND P0, PT, R0, UR4, PT ;  /* 0x0000000400007c0c */ /* 0x000fda000bf06270 */
[----:B0-----:R-:W-:Y:S05]  /*01b0*/  @!P0 BRA `(.L_x_0) ;  /* 0xfffffffc00c48947 */ /* 0x001fea000383ffff */
[----:B------:R-:W-:Y:S05]  /*01c0*/  EXIT ;  /* 0x000000000000794d */ /* 0x000fea0003800000 */
.L_x_1:
[----:B------:R-:W-:-:S00]  /*01d0*/  BRA `(.L_x_1) ;  /* 0xfffffffc00fc7947 */ /* 0x000fc0000383ffff */
[----:B------:R-:W-:-:S00]  /*01e0*/  NOP ;  /* 0x0000000000007918 */ /* 0x000fc00000000000 */
        /* <DEDUP_REMOVED lines=9> */
.L_x_2:


//--------------------- .nv.shared.reserved.0     --------------------------
	.section	.nv.shared.reserved.0,"aw",@nobits
	.weak		__nv_reservedSMEM_offset_0_alias
	.size		__nv_reservedSMEM_offset_0_alias, 0, 64
	.other		__nv_reservedSMEM_offset_0_alias,@"STO_CUDA_RESERVED_SHARED STV_DEFAULT"
__nv_reservedSMEM_offset_0_alias:
	.zero		0
	.zero		64


//--------------------- .nv.constant0.FragmentProgram --------------------------
	.section	.nv.constant0.FragmentProgram,"a",@progbits
	.sectionflags	@""
	.align	4
.nv.constant0.FragmentProgram:
	.zero		920


//--------------------- SYMBOLS --------------------------

	.type		.nv.reservedSmem.offset0,@object
	.size		.nv.reservedSmem.offset0,0x4
